//
// Generated by NVIDIA NVVM Compiler
//
// Compiler Build ID: CL-36424714
// Cuda compilation tools, release 13.0, V13.0.88
// Based on NVVM 20.0.0
//

.version 9.0
.target sm_100
.address_size 64

	// .globl	_Z11heavyKernelPfiPi
.global .align 4 .b8 __cudart_i2opi_f[24] = {65, 144, 67, 60, 153, 149, 98, 219, 192, 221, 52, 245, 209, 87, 39, 252, 41, 21, 68, 78, 110, 131, 249, 162};

.visible .entry _Z11heavyKernelPfiPi(
	.param .u64 .ptr .align 1 _Z11heavyKernelPfiPi_param_0,
	.param .u32 _Z11heavyKernelPfiPi_param_1,
	.param .u64 .ptr .align 1 _Z11heavyKernelPfiPi_param_2
)
{
	.local .align 4 .b8 	__local_depot0[28];
	.reg .b64 	%SP;
	.reg .b64 	%SPL;
	.reg .pred 	%p<20>;
	.reg .b32 	%r<90>;
	.reg .b32 	%f<56>;
	.reg .b64 	%rd<46>;
	.reg .b64 	%fd<5>;

	mov.u64 	%SPL, __local_depot0;
	ld.param.u64 	%rd13, [_Z11heavyKernelPfiPi_param_0];
	ld.param.u32 	%r32, [_Z11heavyKernelPfiPi_param_1];
	ld.param.u64 	%rd14, [_Z11heavyKernelPfiPi_param_2];
	add.u64 	%rd1, %SPL, 0;
	add.u64 	%rd2, %SPL, 0;
	mov.u32 	%r1, %ctaid.x;
	mov.u32 	%r33, %ntid.x;
	mov.u32 	%r34, %tid.x;
	mad.lo.s32 	%r2, %r1, %r33, %r34;
	setp.ne.s32 	%p1, %r34, 0;
	@%p1 bra 	$L__BB0_2;
	cvta.to.global.u64 	%rd17, %rd14;
	// begin inline asm
	mov.u32 %r35, %smid;
	// end inline asm
	mul.wide.u32 	%rd18, %r1, 4;
	add.s64 	%rd19, %rd17, %rd18;
	st.global.u32 	[%rd19], %r35;
$L__BB0_2:
	setp.lt.s32 	%p2, %r32, 1;
	mov.f32 	%f55, 0f00000000;
	@%p2 bra 	$L__BB0_21;
	mov.f32 	%f55, 0f00000000;
	mov.b32 	%r81, 0;
	mov.u64 	%rd30, __cudart_i2opi_f;
$L__BB0_4:
	add.s32 	%r37, %r81, %r2;
	cvt.rn.f32.s32 	%f16, %r37;
	mul.f32 	%f2, %f16, 0f3A83126F;
	mul.f32 	%f17, %f2, 0f3F22F983;
	cvt.rni.s32.f32 	%r89, %f17;
	cvt.rn.f32.s32 	%f18, %r89;
	fma.rn.f32 	%f19, %f18, 0fBFC90FDA, %f2;
	fma.rn.f32 	%f20, %f18, 0fB3A22168, %f19;
	fma.rn.f32 	%f54, %f18, 0fA7C234C5, %f20;
	abs.f32 	%f4, %f2;
	setp.ltu.f32 	%p3, %f4, 0f47CE4780;
	mov.u32 	%r85, %r89;
	mov.f32 	%f53, %f54;
	@%p3 bra 	$L__BB0_12;
	setp.neu.f32 	%p4, %f4, 0f7F800000;
	@%p4 bra 	$L__BB0_7;
	mov.f32 	%f23, 0f00000000;
	mul.rn.f32 	%f53, %f2, %f23;
	mov.b32 	%r85, 0;
	bra.uni 	$L__BB0_12;
$L__BB0_7:
	mov.b32 	%r5, %f2;
	shl.b32 	%r39, %r5, 8;
	or.b32  	%r6, %r39, -2147483648;
	mov.b64 	%rd44, 0;
	mov.b32 	%r82, 0;
	mov.u64 	%rd42, %rd30;
	mov.u64 	%rd43, %rd2;
$L__BB0_8:
	.pragma "nounroll";
	ld.global.nc.u32 	%r40, [%rd42];
	mad.wide.u32 	%rd22, %r40, %r6, %rd44;
	shr.u64 	%rd44, %rd22, 32;
	st.local.u32 	[%rd43], %rd22;
	add.s32 	%r82, %r82, 1;
	add.s64 	%rd43, %rd43, 4;
	add.s64 	%rd42, %rd42, 4;
	setp.ne.s32 	%p5, %r82, 6;
	@%p5 bra 	$L__BB0_8;
	shr.u32 	%r41, %r5, 23;
	st.local.u32 	[%rd2+24], %rd44;
	and.b32  	%r9, %r41, 31;
	and.b32  	%r42, %r41, 224;
	add.s32 	%r43, %r42, -128;
	shr.u32 	%r44, %r43, 5;
	mul.wide.u32 	%rd23, %r44, 4;
	sub.s64 	%rd9, %rd2, %rd23;
	ld.local.u32 	%r83, [%rd9+24];
	ld.local.u32 	%r84, [%rd9+20];
	setp.eq.s32 	%p6, %r9, 0;
	@%p6 bra 	$L__BB0_11;
	shf.l.wrap.b32 	%r83, %r84, %r83, %r9;
	ld.local.u32 	%r45, [%rd9+16];
	shf.l.wrap.b32 	%r84, %r45, %r84, %r9;
$L__BB0_11:
	shr.u32 	%r46, %r83, 30;
	shf.l.wrap.b32 	%r47, %r84, %r83, 2;
	shl.b32 	%r48, %r84, 2;
	shr.u32 	%r49, %r47, 31;
	add.s32 	%r50, %r49, %r46;
	neg.s32 	%r51, %r50;
	setp.lt.s32 	%p7, %r5, 0;
	selp.b32 	%r85, %r51, %r50, %p7;
	xor.b32  	%r52, %r47, %r5;
	shr.s32 	%r53, %r47, 31;
	xor.b32  	%r54, %r53, %r47;
	xor.b32  	%r55, %r53, %r48;
	cvt.u64.u32 	%rd24, %r54;
	shl.b64 	%rd25, %rd24, 32;
	cvt.u64.u32 	%rd26, %r55;
	or.b64  	%rd27, %rd25, %rd26;
	cvt.rn.f64.s64 	%fd1, %rd27;
	mul.f64 	%fd2, %fd1, 0d3BF921FB54442D19;
	cvt.rn.f32.f64 	%f21, %fd2;
	neg.f32 	%f22, %f21;
	setp.lt.s32 	%p8, %r52, 0;
	selp.f32 	%f53, %f22, %f21, %p8;
$L__BB0_12:
	setp.ltu.f32 	%p9, %f4, 0f47CE4780;
	mul.rn.f32 	%f24, %f53, %f53;
	and.b32  	%r57, %r85, 1;
	setp.eq.b32 	%p10, %r57, 1;
	selp.f32 	%f25, 0f3F800000, %f53, %p10;
	fma.rn.f32 	%f26, %f24, %f25, 0f00000000;
	fma.rn.f32 	%f27, %f24, 0f37CBAC00, 0fBAB607ED;
	selp.f32 	%f28, %f27, 0fB94D4153, %p10;
	selp.f32 	%f29, 0f3D2AAABB, 0f3C0885E4, %p10;
	fma.rn.f32 	%f30, %f28, %f24, %f29;
	selp.f32 	%f31, 0fBEFFFFFF, 0fBE2AAAA8, %p10;
	fma.rn.f32 	%f32, %f30, %f24, %f31;
	fma.rn.f32 	%f33, %f32, %f26, %f25;
	and.b32  	%r58, %r85, 2;
	setp.eq.s32 	%p11, %r58, 0;
	mov.f32 	%f34, 0f00000000;
	sub.f32 	%f35, %f34, %f33;
	selp.f32 	%f8, %f33, %f35, %p11;
	@%p9 bra 	$L__BB0_20;
	setp.neu.f32 	%p12, %f4, 0f7F800000;
	@%p12 bra 	$L__BB0_15;
	mov.f32 	%f38, 0f00000000;
	mul.rn.f32 	%f54, %f2, %f38;
	mov.b32 	%r89, 0;
	bra.uni 	$L__BB0_20;
$L__BB0_15:
	mov.b32 	%r18, %f2;
	shl.b32 	%r60, %r18, 8;
	or.b32  	%r19, %r60, -2147483648;
	mov.b64 	%rd45, 0;
	mov.b32 	%r86, 0;
$L__BB0_16:
	.pragma "nounroll";
	mul.wide.u32 	%rd29, %r86, 4;
	add.s64 	%rd31, %rd30, %rd29;
	ld.global.nc.u32 	%r61, [%rd31];
	mad.wide.u32 	%rd32, %r61, %r19, %rd45;
	shr.u64 	%rd45, %rd32, 32;
	add.s64 	%rd33, %rd1, %rd29;
	st.local.u32 	[%rd33], %rd32;
	add.s32 	%r86, %r86, 1;
	setp.ne.s32 	%p13, %r86, 6;
	@%p13 bra 	$L__BB0_16;
	shr.u32 	%r62, %r18, 23;
	st.local.u32 	[%rd1+24], %rd45;
	and.b32  	%r22, %r62, 31;
	and.b32  	%r63, %r62, 224;
	add.s32 	%r64, %r63, -128;
	shr.u32 	%r65, %r64, 5;
	mul.wide.u32 	%rd34, %r65, 4;
	sub.s64 	%rd12, %rd1, %rd34;
	ld.local.u32 	%r87, [%rd12+24];
	ld.local.u32 	%r88, [%rd12+20];
	setp.eq.s32 	%p14, %r22, 0;
	@%p14 bra 	$L__BB0_19;
	shf.l.wrap.b32 	%r87, %r88, %r87, %r22;
	ld.local.u32 	%r66, [%rd12+16];
	shf.l.wrap.b32 	%r88, %r66, %r88, %r22;
$L__BB0_19:
	shr.u32 	%r67, %r87, 30;
	shf.l.wrap.b32 	%r68, %r88, %r87, 2;
	shl.b32 	%r69, %r88, 2;
	shr.u32 	%r70, %r68, 31;
	add.s32 	%r71, %r70, %r67;
	neg.s32 	%r72, %r71;
	setp.lt.s32 	%p15, %r18, 0;
	selp.b32 	%r89, %r72, %r71, %p15;
	xor.b32  	%r73, %r68, %r18;
	shr.s32 	%r74, %r68, 31;
	xor.b32  	%r75, %r74, %r68;
	xor.b32  	%r76, %r74, %r69;
	cvt.u64.u32 	%rd35, %r75;
	shl.b64 	%rd36, %rd35, 32;
	cvt.u64.u32 	%rd37, %r76;
	or.b64  	%rd38, %rd36, %rd37;
	cvt.rn.f64.s64 	%fd3, %rd38;
	mul.f64 	%fd4, %fd3, 0d3BF921FB54442D19;
	cvt.rn.f32.f64 	%f36, %fd4;
	neg.f32 	%f37, %f36;
	setp.lt.s32 	%p16, %r73, 0;
	selp.f32 	%f54, %f37, %f36, %p16;
$L__BB0_20:
	add.s32 	%r78, %r89, 1;
	mul.rn.f32 	%f39, %f54, %f54;
	and.b32  	%r79, %r89, 1;
	setp.eq.b32 	%p17, %r79, 1;
	selp.f32 	%f40, %f54, 0f3F800000, %p17;
	fma.rn.f32 	%f41, %f39, %f40, 0f00000000;
	fma.rn.f32 	%f42, %f39, 0f37CBAC00, 0fBAB607ED;
	selp.f32 	%f43, 0fB94D4153, %f42, %p17;
	selp.f32 	%f44, 0f3C0885E4, 0f3D2AAABB, %p17;
	fma.rn.f32 	%f45, %f43, %f39, %f44;
	selp.f32 	%f46, 0fBE2AAAA8, 0fBEFFFFFF, %p17;
	fma.rn.f32 	%f47, %f45, %f39, %f46;
	fma.rn.f32 	%f48, %f47, %f41, %f40;
	and.b32  	%r80, %r78, 2;
	setp.eq.s32 	%p18, %r80, 0;
	mov.f32 	%f49, 0f00000000;
	sub.f32 	%f50, %f49, %f48;
	selp.f32 	%f51, %f48, %f50, %p18;
	fma.rn.f32 	%f55, %f8, %f51, %f55;
	add.s32 	%r81, %r81, 1;
	setp.ne.s32 	%p19, %r81, %r32;
	@%p19 bra 	$L__BB0_4;
$L__BB0_21:
	cvta.to.global.u64 	%rd39, %rd13;
	mul.wide.s32 	%rd40, %r2, 4;
	add.s64 	%rd41, %rd39, %rd40;
	st.global.f32 	[%rd41], %f55;
	ret;

}


// ===== COMPILED SASS (sm_100) =====

	.target	sm_100

	.elftype	@"ET_EXEC"


//--------------------- .note.nv.tkinfo           --------------------------
	.section	.note.nv.tkinfo,"",@"SHT_NOTE"
	.sectionflags	@"SHF_NOTE_NV_TKINFO"
	.tkinfo
        /*0018*/ 	.word	0x00000002
        /*0030*/ 	.string	""
        /*0030*/ 	.string	"ptxas"
        /*0030*/ 	.string	"Cuda compilation tools, release 13.0, V13.0.88"
        /*0030*/ 	.string	"Build cuda_13.0.r13.0/compiler.36424714_0"
        /*0030*/ 	.string	"-arch sm_100 -m 64 "



//--------------------- .note.nv.cuinfo           --------------------------
	.section	.note.nv.cuinfo,"",@"SHT_NOTE"
	.sectionflags	@"SHF_NOTE_NV_CUINFO"
        /*0018*/ 	.short	0x0002
        /*001a*/ 	.short	0x0064
        /*001c*/ 	.short	0x0082
	.zero		2


//--------------------- .nv.info                  --------------------------
	.section	.nv.info,"",@"SHT_CUDA_INFO"
	.align	4


	//----- nvinfo : EIATTR_REGCOUNT
	.align		4
        /*0000*/ 	.byte	0x04, 0x2f
        /*0002*/ 	.short	(.L_2 - .L_1)
	.align		4
.L_1:
        /*0004*/ 	.word	index@(_Z11heavyKernelPfiPi)
        /*0008*/ 	.word	0x0000001c


	//----- nvinfo : EIATTR_FRAME_SIZE
	.align		4
.L_2:
        /*000c*/ 	.byte	0x04, 0x11
        /*000e*/ 	.short	(.L_4 - .L_3)
	.align		4
.L_3:
        /*0010*/ 	.word	index@(_Z11heavyKernelPfiPi)
        /*0014*/ 	.word	0x00000000


	//----- nvinfo : EIATTR_MIN_STACK_SIZE
	.align		4
.L_4:
        /*0018*/ 	.byte	0x04, 0x12
        /*001a*/ 	.short	(.L_6 - .L_5)
	.align		4
.L_5:
        /*001c*/ 	.word	index@(_Z11heavyKernelPfiPi)
        /*0020*/ 	.word	0x00000000
.L_6:


//--------------------- .nv.compat                --------------------------
	.section	.nv.compat,"",@"SHT_CUDA_COMPAT_INFO"
	.align	4
        /*0000*/ 	.byte	0x02, 0x09, 0x00, 0x00, 0x02, 0x02, 0x01, 0x00, 0x02, 0x05, 0x05, 0x00, 0x03, 0x07, 0x01, 0x01
        /*0010*/ 	.byte	0x02, 0x03, 0x00, 0x00, 0x02, 0x06, 0x01, 0x00, 0x04, 0x0b, 0x08, 0x00, 0x01, 0x00, 0x00, 0x00
        /*0020*/ 	.byte	0x00, 0x00, 0x00, 0x00


//--------------------- .nv.info._Z11heavyKernelPfiPi --------------------------
	.section	.nv.info._Z11heavyKernelPfiPi,"",@"SHT_CUDA_INFO"
	.sectionflags	@""
	.align	4


	//----- nvinfo : EIATTR_CUDA_API_VERSION
	.align		4
        /*0000*/ 	.byte	0x04, 0x37
        /*0002*/ 	.short	(.L_8 - .L_7)
.L_7:
        /*0004*/ 	.word	0x00000082


	//----- nvinfo : EIATTR_KPARAM_INFO
	.align		4
.L_8:
        /*0008*/ 	.byte	0x04, 0x17
        /*000a*/ 	.short	(.L_10 - .L_9)
.L_9:
        /*000c*/ 	.word	0x00000000
        /*0010*/ 	.short	0x0002
        /*0012*/ 	.short	0x0010
        /*0014*/ 	.byte	0x00, 0xf5, 0x21, 0x00


	//----- nvinfo : EIATTR_KPARAM_INFO
	.align		4
.L_10:
        /*0018*/ 	.byte	0x04, 0x17
        /*001a*/ 	.short	(.L_12 - .L_11)
.L_11:
        /*001c*/ 	.word	0x00000000
        /*0020*/ 	.short	0x0001
        /*0022*/ 	.short	0x0008
        /*0024*/ 	.byte	0x00, 0xf0, 0x11, 0x00


	//----- nvinfo : EIATTR_KPARAM_INFO
	.align		4
.L_12:
        /*0028*/ 	.byte	0x04, 0x17
        /*002a*/ 	.short	(.L_14 - .L_13)
.L_13:
        /*002c*/ 	.word	0x00000000
        /*0030*/ 	.short	0x0000
        /*0032*/ 	.short	0x0000
        /*0034*/ 	.byte	0x00, 0xf5, 0x21, 0x00


	//----- nvinfo : EIATTR_SPARSE_MMA_MASK
	.align		4
.L_14:
        /*0038*/ 	.byte	0x03, 0x50
        /*003a*/ 	.short	0x0000


	//----- nvinfo : EIATTR_MAXREG_COUNT
	.align		4
        /*003c*/ 	.byte	0x03, 0x1b
        /*003e*/ 	.short	0x00ff


	//----- nvinfo : EIATTR_MERCURY_ISA_VERSION
	.align		4
        /*0040*/ 	.byte	0x03, 0x5f
        /*0042*/ 	.short	0x0101


	//----- nvinfo : EIATTR_VRC_CTA_INIT_COUNT
	.align		4
        /*0044*/ 	.byte	0x02, 0x4a
	.zero		1
	.zero		1


	//----- nvinfo : EIATTR_EXIT_INSTR_OFFSETS
	.align		4
        /*0048*/ 	.byte	0x04, 0x1c
        /*004a*/ 	.short	(.L_16 - .L_15)


	//   ....[0]....
.L_15:
        /*004c*/ 	.word	0x00001070


	//----- nvinfo : EIATTR_CRS_STACK_SIZE
	.align		4
.L_16:
        /*0050*/ 	.byte	0x04, 0x1e
        /*0052*/ 	.short	(.L_18 - .L_17)
.L_17:
        /*0054*/ 	.word	0x00000000


	//----- nvinfo : EIATTR_CBANK_PARAM_SIZE
	.align		4
.L_18:
        /*0058*/ 	.byte	0x03, 0x19
        /*005a*/ 	.short	0x0018


	//----- nvinfo : EIATTR_PARAM_CBANK
	.align		4
        /*005c*/ 	.byte	0x04, 0x0a
        /*005e*/ 	.short	(.L_20 - .L_19)
	.align		4
.L_19:
        /*0060*/ 	.word	index@(.nv.constant0._Z11heavyKernelPfiPi)
        /*0064*/ 	.short	0x0380
        /*0066*/ 	.short	0x0018


	//----- nvinfo : EIATTR_SW_WAR
	.align		4
.L_20:
        /*0068*/ 	.byte	0x04, 0x36
        /*006a*/ 	.short	(.L_22 - .L_21)
.L_21:
        /*006c*/ 	.word	0x00000008
.L_22:


//--------------------- .nv.callgraph             --------------------------
	.section	.nv.callgraph,"",@"SHT_CUDA_CALLGRAPH"
	.align	4
	.sectionentsize	8
	.align		4
        /*0000*/ 	.word	0x00000000
	.align		4
        /*0004*/ 	.word	0xffffffff
	.align		4
        /*0008*/ 	.word	0x00000000
	.align		4
        /*000c*/ 	.word	0xfffffffe
	.align		4
        /*0010*/ 	.word	0x00000000
	.align		4
        /*0014*/ 	.word	0xfffffffd
	.align		4
        /*0018*/ 	.word	0x00000000
	.align		4
        /*001c*/ 	.word	0xfffffffc


//--------------------- .nv.constant4             --------------------------
	.section	.nv.constant4,"a",@progbits
	.align	8
	.align		8
.nv.constant4:
        /*0000*/ 	.dword	__cudart_i2opi_f


//--------------------- .text._Z11heavyKernelPfiPi --------------------------
	.section	.text._Z11heavyKernelPfiPi,"ax",@progbits
	.align	128
        .global         _Z11heavyKernelPfiPi
        .type           _Z11heavyKernelPfiPi,@function
        .size           _Z11heavyKernelPfiPi,(.L_x_13 - _Z11heavyKernelPfiPi)
        .other          _Z11heavyKernelPfiPi,@"STO_CUDA_ENTRY STV_DEFAULT"
_Z11heavyKernelPfiPi:
.text._Z11heavyKernelPfiPi:
[----:B------:R-:W-:Y:S01]  /*0000*/  LDC R1, c[0x0][0x37c] ;  /* 0x0000df00ff017b82 */ /* 0x000fe20000000800 */
[----:B------:R-:W0:Y:S01]  /*0010*/  S2R R8, SR_TID.X ;  /* 0x0000000000087919 */ /* 0x000e220000002100 */
[----:B------:R-:W1:Y:S01]  /*0020*/  LDCU UR4, c[0x0][0x360] ;  /* 0x00006c00ff0477ac */ /* 0x000e620008000800 */
[----:B------:R-:W-:Y:S01]  /*0030*/  IMAD.MOV.U32 R9, RZ, RZ, RZ ;  /* 0x000000ffff097224 */ /* 0x000fe200078e00ff */
[----:B------:R-:W1:Y:S01]  /*0040*/  S2R R5, SR_CTAID.X ;  /* 0x0000000000057919 */ /* 0x000e620000002500 */
[----:B------:R-:W2:Y:S01]  /*0050*/  LDCU.64 UR8, c[0x0][0x358] ;  /* 0x00006b00ff0877ac */ /* 0x000ea20008000a00 */
[----:B------:R-:W3:Y:S02]  /*0060*/  LDCU UR5, c[0x0][0x388] ;  /* 0x00007100ff0577ac */ /* 0x000ee40008000800 */
[----:B---3--:R-:W-:Y:S01]  /*0070*/  UISETP.GE.AND UP0, UPT, UR5, 0x1, UPT ;  /* 0x000000010500788c */ /* 0x008fe2000bf06270 */
[----:B0-----:R-:W-:Y:S01]  /*0080*/  ISETP.NE.AND P0, PT, R8, RZ, PT ;  /* 0x000000ff0800720c */ /* 0x001fe20003f05270 */
[----:B-1----:R-:W-:-:S12]  /*0090*/  IMAD R8, R5, UR4, R8 ;  /* 0x0000000405087c24 */ /* 0x002fd8000f8e0208 */
[----:B------:R-:W2:Y:S01]  /*00a0*/  @!P0 S2R R7, SR_VIRTUALSMID ;  /* 0x0000000000078919 */ /* 0x000ea20000004300 */
[----:B------:R-:W0:Y:S02]  /*00b0*/  @!P0 LDC.64 R2, c[0x0][0x390] ;  /* 0x0000e400ff028b82 */ /* 0x000e240000000a00 */
[----:B0-----:R-:W-:-:S05]  /*00c0*/  @!P0 IMAD.WIDE.U32 R2, R5, 0x4, R2 ;  /* 0x0000000405028825 */ /* 0x001fca00078e0002 */
[----:B--2---:R0:W-:Y:S01]  /*00d0*/  @!P0 STG.E desc[UR8][R2.64], R7 ;  /* 0x0000000702008986 */ /* 0x0041e2000c101908 */
[----:B------:R-:W-:Y:S05]  /*00e0*/  BRA.U !UP0, `(.L_x_0) ;  /* 0x0000000d08d47547 */ /* 0x000fea000b800000 */
[----:B------:R-:W-:Y:S01]  /*00f0*/  IMAD.MOV.U32 R9, RZ, RZ, RZ ;  /* 0x000000ffff097224 */ /* 0x000fe200078e00ff */
[----:B------:R-:W-:-:S06]  /*0100*/  UMOV UR4, URZ ;  /* 0x000000ff00047c82 */ /* 0x000fcc0008000000 */
.L_x_11:
[----:B------:R-:W-:Y:S01]  /*0110*/  VIADD R0, R8, UR4 ;  /* 0x0000000408007c36 */ /* 0x000fe20008000000 */
[----:B------:R-:W-:Y:S04]  /*0120*/  BSSY.RECONVERGENT B0, `(.L_x_1) ;  /* 0x000006d000007945 */ /* 0x000fe80003800200 */
[----:B------:R-:W-:-:S05]  /*0130*/  I2FP.F32.S32 R0, R0 ;  /* 0x0000000000007245 */ /* 0x000fca0000201400 */
[----:B------:R-:W-:-:S04]  /*0140*/  FMUL R10, R0, 0.0010000000474974513054 ;  /* 0x3a83126f000a7820 */ /* 0x000fc80000400000 */
[C---:B------:R-:W-:Y:S01]  /*0150*/  FMUL R0, R10.reuse, 0.63661974668502807617 ;  /* 0x3f22f9830a007820 */ /* 0x040fe20000400000 */
[----:B------:R-:W-:-:S05]  /*0160*/  FSETP.GE.AND P0, PT, |R10|, 105615, PT ;  /* 0x47ce47800a00780b */ /* 0x000fca0003f06200 */
[----:B------:R-:W0:Y:S02]  /*0170*/  F2I.NTZ R0, R0 ;  /* 0x0000000000007305 */ /* 0x000e240000203100 */
[----:B0-----:R-:W-:Y:S01]  /*0180*/  I2FP.F32.S32 R3, R0 ;  /* 0x0000000000037245 */ /* 0x001fe20000201400 */
[----:B------:R-:W-:-:S04]  /*0190*/  IMAD.MOV.U32 R6, RZ, RZ, R0 ;  /* 0x000000ffff067224 */ /* 0x000fc800078e0000 */
[----:B------:R-:W-:-:S04]  /*01a0*/  FFMA R2, R3, -1.5707962512969970703, R10 ;  /* 0xbfc90fda03027823 */ /* 0x000fc8000000000a */
[----:B------:R-:W-:-:S04]  /*01b0*/  FFMA R2, R3, -7.5497894158615963534e-08, R2 ;  /* 0xb3a2216803027823 */ /* 0x000fc80000000002 */
[----:B------:R-:W-:-:S04]  /*01c0*/  FFMA R2, R3, -5.3903029534742383927e-15, R2 ;  /* 0xa7c234c503027823 */ /* 0x000fc80000000002 */
[----:B------:R-:W-:Y:S01]  /*01d0*/  IMAD.MOV.U32 R3, RZ, RZ, R2 ;  /* 0x000000ffff037224 */ /* 0x000fe200078e0002 */
[----:B------:R-:W-:Y:S06]  /*01e0*/  @!P0 BRA `(.L_x_2) ;  /* 0x0000000400808947 */ /* 0x000fec0003800000 */
[----:B------:R-:W-:-:S13]  /*01f0*/  FSETP.NEU.AND P0, PT, |R10|, +INF , PT ;  /* 0x7f8000000a00780b */ /* 0x000fda0003f0d200 */
[----:B------:R-:W-:Y:S01]  /*0200*/  @!P0 FMUL R3, RZ, R10 ;  /* 0x0000000aff038220 */ /* 0x000fe20000400000 */
[----:B------:R-:W-:Y:S01]  /*0210*/  @!P0 IMAD.MOV.U32 R0, RZ, RZ, RZ ;  /* 0x000000ffff008224 */ /* 0x000fe200078e00ff */
[----:B------:R-:W-:Y:S06]  /*0220*/  @!P0 BRA `(.L_x_2) ;  /* 0x0000000400708947 */ /* 0x000fec0003800000 */
[----:B------:R-:W-:Y:S01]  /*0230*/  SHF.L.U32 R3, R10, 0x8, RZ ;  /* 0x000000080a037819 */ /* 0x000fe200000006ff */
[----:B------:R-:W-:Y:S01]  /*0240*/  IMAD.MOV.U32 R0, RZ, RZ, RZ ;  /* 0x000000ffff007224 */ /* 0x000fe200078e00ff */
[----:B------:R-:W0:Y:S01]  /*0250*/  LDCU.64 UR10, c[0x4][URZ] ;  /* 0x01000000ff0a77ac */ /* 0x000e220008000a00 */
[----:B------:R-:W-:Y:S01]  /*0260*/  IMAD.MOV.U32 R14, RZ, RZ, RZ ;  /* 0x000000ffff0e7224 */ /* 0x000fe200078e00ff */
[----:B------:R-:W-:Y:S01]  /*0270*/  LOP3.LUT R7, R3, 0x80000000, RZ, 0xfc, !PT ;  /* 0x8000000003077812 */ /* 0x000fe200078efcff */
[----:B------:R-:W-:Y:S01]  /*0280*/  UMOV UR6, URZ ;  /* 0x000000ff00067c82 */ /* 0x000fe20008000000 */
[----:B------:R-:W-:-:S05]  /*0290*/  UMOV UR5, URZ ;  /* 0x000000ff00057c82 */ /* 0x000fca0008000000 */
.L_x_3:
[----:B0-----:R-:W-:Y:S02]  /*02a0*/  IMAD.U32 R12, RZ, RZ, UR10 ;  /* 0x0000000aff0c7e24 */ /* 0x001fe4000f8e00ff */
[----:B------:R-:W-:-:S05]  /*02b0*/  IMAD.U32 R13, RZ, RZ, UR11 ;  /* 0x0000000bff0d7e24 */ /* 0x000fca000f8e00ff */
[----:B------:R-:W2:Y:S01]  /*02c0*/  LDG.E.CONSTANT R4, desc[UR8][R12.64] ;  /* 0x000000080c047981 */ /* 0x000ea2000c1e9900 */
[----:B------:R-:W-:Y:S01]  /*02d0*/  UIADD3 UR5, UPT, UPT, UR5, 0x1, URZ ;  /* 0x0000000105057890 */ /* 0x000fe2000fffe0ff */
[C---:B------:R-:W-:Y:S01]  /*02e0*/  ISETP.EQ.AND P0, PT, R14.reuse, RZ, PT ;  /* 0x000000ff0e00720c */ /* 0x040fe20003f02270 */
[----:B------:R-:W-:Y:S01]  /*02f0*/  UIADD3 UR10, UP1, UPT, UR10, 0x4, URZ ;  /* 0x000000040a0a7890 */ /* 0x000fe2000ff3e0ff */
[C---:B------:R-:W-:Y:S01]  /*0300*/  ISETP.EQ.AND P1, PT, R14.reuse, 0x4, PT ;  /* 0x000000040e00780c */ /* 0x040fe20003f22270 */
[----:B------:R-:W-:Y:S01]  /*0310*/  UISETP.NE.AND UP0, UPT, UR5, 0x6, UPT ;  /* 0x000000060500788c */ /* 0x000fe2000bf05270 */
[C---:B------:R-:W-:Y:S01]  /*0320*/  ISETP.EQ.AND P2, PT, R14.reuse, 0x8, PT ;  /* 0x000000080e00780c */ /* 0x040fe20003f42270 */
[----:B------:R-:W-:Y:S01]  /*0330*/  UIADD3.X UR11, UPT, UPT, URZ, UR11, URZ, UP1, !UPT ;  /* 0x0000000bff0b7290 */ /* 0x000fe20008ffe4ff */
[C---:B------:R-:W-:Y:S02]  /*0340*/  ISETP.EQ.AND P3, PT, R14.reuse, 0xc, PT ;  /* 0x0000000c0e00780c */ /* 0x040fe40003f62270 */
[----:B------:R-:W-:-:S02]  /*0350*/  ISETP.EQ.AND P4, PT, R14, 0x10, PT ;  /* 0x000000100e00780c */ /* 0x000fc40003f82270 */
[C---:B------:R-:W-:Y:S01]  /*0360*/  ISETP.EQ.AND P5, PT, R14.reuse, 0x14, PT ;  /* 0x000000140e00780c */ /* 0x040fe20003fa2270 */
[----:B------:R-:W-:Y:S02]  /*0370*/  VIADD R14, R14, 0x4 ;  /* 0x000000040e0e7836 */ /* 0x000fe40000000000 */
[----:B--2---:R-:W-:-:S03]  /*0380*/  IMAD.WIDE.U32 R4, R4, R7, RZ ;  /* 0x0000000704047225 */ /* 0x004fc600078e00ff */
[----:B------:R-:W-:-:S04]  /*0390*/  IADD3 R3, P6, PT, R4, R0, RZ ;  /* 0x0000000004037210 */ /* 0x000fc80007fde0ff */
[----:B------:R-:W-:Y:S01]  /*03a0*/  IADD3.X R0, PT, PT, R5, UR6, RZ, P6, !PT ;  /* 0x0000000605007c10 */ /* 0x000fe2000b7fe4ff */
[--C-:B------:R-:W-:Y:S01]  /*03b0*/  @P0 IMAD.MOV.U32 R11, RZ, RZ, R3.reuse ;  /* 0x000000ffff0b0224 */ /* 0x100fe200078e0003 */
[----:B------:R-:W-:Y:S01]  /*03c0*/  @P2 MOV R18, R3 ;  /* 0x0000000300122202 */ /* 0x000fe20000000f00 */
[--C-:B------:R-:W-:Y:S02]  /*03d0*/  @P1 IMAD.MOV.U32 R17, RZ, RZ, R3.reuse ;  /* 0x000000ffff111224 */ /* 0x100fe400078e0003 */
[--C-:B------:R-:W-:Y:S02]  /*03e0*/  @P3 IMAD.MOV.U32 R19, RZ, RZ, R3.reuse ;  /* 0x000000ffff133224 */ /* 0x100fe400078e0003 */
[--C-:B------:R-:W-:Y:S02]  /*03f0*/  @P4 IMAD.MOV.U32 R20, RZ, RZ, R3.reuse ;  /* 0x000000ffff144224 */ /* 0x100fe400078e0003 */
[----:B------:R-:W-:Y:S01]  /*0400*/  @P5 IMAD.MOV.U32 R16, RZ, RZ, R3 ;  /* 0x000000ffff105224 */ /* 0x000fe200078e0003 */
[----:B------:R-:W-:Y:S06]  /*0410*/  BRA.U UP0, `(.L_x_3) ;  /* 0xfffffffd00a07547 */ /* 0x000fec000b83ffff */
[----:B------:R-:W-:Y:S01]  /*0420*/  SHF.R.U32.HI R3, RZ, 0x17, R10 ;  /* 0x00000017ff037819 */ /* 0x000fe2000001160a */
[----:B------:R-:W-:Y:S03]  /*0430*/  BSSY.RECONVERGENT B1, `(.L_x_4) ;  /* 0x0000029000017945 */ /* 0x000fe60003800200 */
[C---:B------:R-:W-:Y:S02]  /*0440*/  LOP3.LUT R4, R3.reuse, 0xe0, RZ, 0xc0, !PT ;  /* 0x000000e003047812 */ /* 0x040fe400078ec0ff */
[----:B------:R-:W-:-:S03]  /*0450*/  LOP3.LUT P6, RZ, R3, 0x1f, RZ, 0xc0, !PT ;  /* 0x0000001f03ff7812 */ /* 0x000fc600078cc0ff */
[----:B------:R-:W-:-:S05]  /*0460*/  VIADD R4, R4, 0xffffff80 ;  /* 0xffffff8004047836 */ /* 0x000fca0000000000 */
[----:B------:R-:W-:-:S05]  /*0470*/  SHF.R.U32.HI R4, RZ, 0x5, R4 ;  /* 0x00000005ff047819 */ /* 0x000fca0000011604 */
[----:B------:R-:W-:-:S05]  /*0480*/  IMAD.U32 R12, R4, -0x4, RZ ;  /* 0xfffffffc040c7824 */ /* 0x000fca00078e00ff */
[C---:B------:R-:W-:Y:S02]  /*0490*/  ISETP.EQ.AND P3, PT, R12.reuse, -0x18, PT ;  /* 0xffffffe80c00780c */ /* 0x040fe40003f62270 */
[C---:B------:R-:W-:Y:S02]  /*04a0*/  ISETP.EQ.AND P4, PT, R12.reuse, -0x14, PT ;  /* 0xffffffec0c00780c */ /* 0x040fe40003f82270 */
[C---:B------:R-:W-:Y:S02]  /*04b0*/  ISETP.EQ.AND P2, PT, R12.reuse, -0x10, PT ;  /* 0xfffffff00c00780c */ /* 0x040fe40003f42270 */
[C---:B------:R-:W-:Y:S02]  /*04c0*/  ISETP.EQ.AND P1, PT, R12.reuse, -0xc, PT ;  /* 0xfffffff40c00780c */ /* 0x040fe40003f22270 */
[C---:B------:R-:W-:Y:S02]  /*04d0*/  ISETP.EQ.AND P0, PT, R12.reuse, -0x8, PT ;  /* 0xfffffff80c00780c */ /* 0x040fe40003f02270 */
[----:B------:R-:W-:-:S03]  /*04e0*/  ISETP.EQ.AND P5, PT, R12, RZ, PT ;  /* 0x000000ff0c00720c */ /* 0x000fc60003fa2270 */
[----:B------:R-:W-:Y:S02]  /*04f0*/  @P3 MOV R4, R11 ;  /* 0x0000000b00043202 */ /* 0x000fe40000000f00 */
[C---:B------:R-:W-:Y:S01]  /*0500*/  ISETP.EQ.AND P3, PT, R12.reuse, -0x4, PT ;  /* 0xfffffffc0c00780c */ /* 0x040fe20003f62270 */
[----:B------:R-:W-:Y:S02]  /*0510*/  @P4 IMAD.MOV.U32 R5, RZ, RZ, R11 ;  /* 0x000000ffff054224 */ /* 0x000fe400078e000b */
[----:B------:R-:W-:Y:S01]  /*0520*/  @P4 IMAD.MOV.U32 R4, RZ, RZ, R17 ;  /* 0x000000ffff044224 */ /* 0x000fe200078e0011 */
[----:B------:R-:W-:Y:S01]  /*0530*/  ISETP.EQ.AND P4, PT, R12, 0x4, PT ;  /* 0x000000040c00780c */ /* 0x000fe20003f82270 */
[----:B------:R-:W-:Y:S02]  /*0540*/  @P2 IMAD.MOV.U32 R4, RZ, RZ, R18 ;  /* 0x000000ffff042224 */ /* 0x000fe400078e0012 */
[----:B------:R-:W-:Y:S02]  /*0550*/  @P1 IMAD.MOV.U32 R4, RZ, RZ, R19 ;  /* 0x000000ffff041224 */ /* 0x000fe400078e0013 */
[----:B------:R-:W-:-:S02]  /*0560*/  @P0 IMAD.MOV.U32 R4, RZ, RZ, R20 ;  /* 0x000000ffff040224 */ /* 0x000fc400078e0014 */
[----:B------:R-:W-:Y:S02]  /*0570*/  @P2 IMAD.MOV.U32 R5, RZ, RZ, R17 ;  /* 0x000000ffff052224 */ /* 0x000fe400078e0011 */
[----:B------:R-:W-:Y:S02]  /*0580*/  @P3 IMAD.MOV.U32 R4, RZ, RZ, R16 ;  /* 0x000000ffff043224 */ /* 0x000fe400078e0010 */
[----:B------:R-:W-:Y:S02]  /*0590*/  @P5 IMAD.MOV.U32 R4, RZ, RZ, R0 ;  /* 0x000000ffff045224 */ /* 0x000fe400078e0000 */
[----:B------:R-:W-:Y:S01]  /*05a0*/  @P1 IMAD.MOV.U32 R5, RZ, RZ, R18 ;  /* 0x000000ffff051224 */ /* 0x000fe200078e0012 */
[----:B------:R-:W-:Y:S01]  /*05b0*/  @P0 MOV R5, R19 ;  /* 0x0000001300050202 */ /* 0x000fe20000000f00 */
[----:B------:R-:W-:Y:S01]  /*05c0*/  @P3 IMAD.MOV.U32 R5, RZ, RZ, R20 ;  /* 0x000000ffff053224 */ /* 0x000fe200078e0014 */
[----:B------:R-:W-:Y:S01]  /*05d0*/  MOV R7, R4 ;  /* 0x0000000400077202 */ /* 0x000fe20000000f00 */
[----:B------:R-:W-:-:S02]  /*05e0*/  @P5 IMAD.MOV.U32 R5, RZ, RZ, R16 ;  /* 0x000000ffff055224 */ /* 0x000fc400078e0010 */
[----:B------:R-:W-:Y:S01]  /*05f0*/  @P4 IMAD.MOV.U32 R5, RZ, RZ, R0 ;  /* 0x000000ffff054224 */ /* 0x000fe200078e0000 */
[----:B------:R-:W-:Y:S06]  /*0600*/  @!P6 BRA `(.L_x_5) ;  /* 0x00000000002ce947 */ /* 0x000fec0003800000 */
[----:B------:R-:W-:Y:S02]  /*0610*/  @P2 IMAD.MOV.U32 R4, RZ, RZ, R11 ;  /* 0x000000ffff042224 */ /* 0x000fe400078e000b */
[----:B------:R-:W-:Y:S02]  /*0620*/  @P1 IMAD.MOV.U32 R4, RZ, RZ, R17 ;  /* 0x000000ffff041224 */ /* 0x000fe400078e0011 */
[----:B------:R-:W-:Y:S01]  /*0630*/  @P0 IMAD.MOV.U32 R4, RZ, RZ, R18 ;  /* 0x000000ffff040224 */ /* 0x000fe200078e0012 */
[----:B------:R-:W-:Y:S01]  /*0640*/  ISETP.EQ.AND P0, PT, R12, 0x8, PT ;  /* 0x000000080c00780c */ /* 0x000fe20003f02270 */
[----:B------:R-:W-:Y:S01]  /*0650*/  @P3 IMAD.MOV.U32 R4, RZ, RZ, R19 ;  /* 0x000000ffff043224 */ /* 0x000fe200078e0013 */
[----:B------:R-:W-:Y:S01]  /*0660*/  LOP3.LUT R12, R3, 0x1f, RZ, 0xc0, !PT ;  /* 0x0000001f030c7812 */ /* 0x000fe200078ec0ff */
[----:B------:R-:W-:Y:S01]  /*0670*/  @P5 IMAD.MOV.U32 R4, RZ, RZ, R20 ;  /* 0x000000ffff045224 */ /* 0x000fe200078e0014 */
[----:B------:R-:W-:Y:S02]  /*0680*/  @P4 MOV R4, R16 ;  /* 0x0000001000044202 */ /* 0x000fe40000000f00 */
[----:B------:R-:W-:-:S07]  /*0690*/  SHF.L.W.U32.HI R7, R5, R12, R7 ;  /* 0x0000000c05077219 */ /* 0x000fce0000010e07 */
[----:B------:R-:W-:-:S05]  /*06a0*/  @P0 IMAD.MOV.U32 R4, RZ, RZ, R0 ;  /* 0x000000ffff040224 */ /* 0x000fca00078e0000 */
[----:B------:R-:W-:-:S07]  /*06b0*/  SHF.L.W.U32.HI R5, R4, R12, R5 ;  /* 0x0000000c04057219 */ /* 0x000fce0000010e05 */
.L_x_5:
[----:B------:R-:W-:Y:S05]  /*06c0*/  BSYNC.RECONVERGENT B1 ;  /* 0x0000000000017941 */ /* 0x000fea0003800200 */
.L_x_4:
[C---:B------:R-:W-:Y:S01]  /*06d0*/  SHF.L.W.U32.HI R3, R5.reuse, 0x2, R7 ;  /* 0x0000000205037819 */ /* 0x040fe20000010e07 */
[----:B------:R-:W-:Y:S01]  /*06e0*/  IMAD.SHL.U32 R5, R5, 0x4, RZ ;  /* 0x0000000405057824 */ /* 0x000fe200078e00ff */
[----:B------:R-:W-:Y:S01]  /*06f0*/  UMOV UR6, 0x54442d19 ;  /* 0x54442d1900067882 */ /* 0x000fe20000000000 */
[----:B------:R-:W-:Y:S01]  /*0700*/  UMOV UR7, 0x3bf921fb ;  /* 0x3bf921fb00077882 */ /* 0x000fe20000000000 */
[----:B------:R-:W-:Y:S02]  /*0710*/  SHF.R.S32.HI R0, RZ, 0x1f, R3 ;  /* 0x0000001fff007819 */ /* 0x000fe40000011403 */
[----:B------:R-:W-:Y:S02]  /*0720*/  ISETP.GE.AND P0, PT, R10, RZ, PT ;  /* 0x000000ff0a00720c */ /* 0x000fe40003f06270 */
[C---:B------:R-:W-:Y:S02]  /*0730*/  LOP3.LUT R4, R0.reuse, R5, RZ, 0x3c, !PT ;  /* 0x0000000500047212 */ /* 0x040fe400078e3cff */
[----:B------:R-:W-:-:S02]  /*0740*/  LOP3.LUT R5, R0, R3, RZ, 0x3c, !PT ;  /* 0x0000000300057212 */ /* 0x000fc400078e3cff */
[----:B------:R-:W-:Y:S02]  /*0750*/  SHF.R.U32.HI R0, RZ, 0x1e, R7 ;  /* 0x0000001eff007819 */ /* 0x000fe40000011607 */
[C---:B------:R-:W-:Y:S02]  /*0760*/  LOP3.LUT R7, R3.reuse, R10, RZ, 0x3c, !PT ;  /* 0x0000000a03077212 */ /* 0x040fe400078e3cff */
[----:B------:R-:W0:Y:S01]  /*0770*/  I2F.F64.S64 R4, R4 ;  /* 0x0000000400047312 */ /* 0x000e220000301c00 */
[----:B------:R-:W-:Y:S02]  /*0780*/  LEA.HI R0, R3, R0, RZ, 0x1 ;  /* 0x0000000003007211 */ /* 0x000fe400078f08ff */
[----:B------:R-:W-:-:S03]  /*0790*/  ISETP.GE.AND P1, PT, R7, RZ, PT ;  /* 0x000000ff0700720c */ /* 0x000fc60003f26270 */
[----:B------:R-:W-:-:S04]  /*07a0*/  IMAD.MOV R3, RZ, RZ, -R0 ;  /* 0x000000ffff037224 */ /* 0x000fc800078e0a00 */
[----:B------:R-:W-:Y:S01]  /*07b0*/  @!P0 IMAD.MOV.U32 R0, RZ, RZ, R3 ;  /* 0x000000ffff008224 */ /* 0x000fe200078e0003 */
[----:B0-----:R-:W-:-:S10]  /*07c0*/  DMUL R12, R4, UR6 ;  /* 0x00000006040c7c28 */ /* 0x001fd40008000000 */
[----:B------:R-:W0:Y:S02]  /*07d0*/  F2F.F32.F64 R12, R12 ;  /* 0x0000000c000c7310 */ /* 0x000e240000301000 */
[----:B0-----:R-:W-:-:S07]  /*07e0*/  FSEL R3, -R12, R12, !P1 ;  /* 0x0000000c0c037208 */ /* 0x001fce0004800100 */
.L_x_2:
[----:B------:R-:W-:Y:S05]  /*07f0*/  BSYNC.RECONVERGENT B0 ;  /* 0x0000000000007941 */ /* 0x000fea0003800200 */
.L_x_1:
[----:B------:R-:W-:Y:S02]  /*0800*/  IMAD.MOV.U32 R15, RZ, RZ, 0x37cbac00 ;  /* 0x37cbac00ff0f7424 */ /* 0x000fe400078e00ff */
[----:B------:R-:W-:Y:S01]  /*0810*/  FMUL R4, R3, R3 ;  /* 0x0000000303047220 */ /* 0x000fe20000400000 */
[----:B------:R-:W-:Y:S01]  /*0820*/  LOP3.LUT R7, R0, 0x1, RZ, 0xc0, !PT ;  /* 0x0000000100077812 */ /* 0x000fe200078ec0ff */
[----:B------:R-:W-:Y:S01]  /*0830*/  IMAD.MOV.U32 R13, RZ, RZ, 0x3effffff ;  /* 0x3effffffff0d7424 */ /* 0x000fe200078e00ff */
[----:B------:R-:W-:Y:S01]  /*0840*/  MOV R14, 0x3d2aaabb ;  /* 0x3d2aaabb000e7802 */ /* 0x000fe20000000f00 */
[----:B------:R-:W-:Y:S01]  /*0850*/  FFMA R5, R4, R15, -0.0013887860113754868507 ;  /* 0xbab607ed04057423 */ /* 0x000fe2000000000f */
[----:B------:R-:W-:Y:S01]  /*0860*/  ISETP.NE.U32.AND P0, PT, R7, 0x1, PT ;  /* 0x000000010700780c */ /* 0x000fe20003f05070 */
[----:B------:R-:W-:Y:S01]  /*0870*/  BSSY.RECONVERGENT B0, `(.L_x_6) ;  /* 0x0000068000007945 */ /* 0x000fe20003800200 */
[----:B------:R-:W-:Y:S02]  /*0880*/  LOP3.LUT P1, RZ, R0, 0x2, RZ, 0xc0, !PT ;  /* 0x0000000200ff7812 */ /* 0x000fe4000782c0ff */
[----:B------:R-:W-:-:S02]  /*0890*/  FSEL R5, R5, -0.00019574658654164522886, !P0 ;  /* 0xb94d415305057808 */ /* 0x000fc40004000000 */
[----:B------:R-:W-:Y:S02]  /*08a0*/  FSEL R7, R14, 0.0083327032625675201416, !P0 ;  /* 0x3c0885e40e077808 */ /* 0x000fe40004000000 */
[----:B------:R-:W-:Y:S02]  /*08b0*/  FSEL R0, R3, 1, P0 ;  /* 0x3f80000003007808 */ /* 0x000fe40000000000 */
[----:B------:R-:W-:Y:S01]  /*08c0*/  FSEL R12, -R13, -0.16666662693023681641, !P0 ;  /* 0xbe2aaaa80d0c7808 */ /* 0x000fe20004000100 */
[----:B------:R-:W-:Y:S01]  /*08d0*/  FFMA R5, R4, R5, R7 ;  /* 0x0000000504057223 */ /* 0x000fe20000000007 */
[----:B------:R-:W-:Y:S01]  /*08e0*/  FSETP.GE.AND P0, PT, |R10|, 105615, PT ;  /* 0x47ce47800a00780b */ /* 0x000fe20003f06200 */
[C---:B------:R-:W-:Y:S02]  /*08f0*/  FFMA R3, R4.reuse, R0, RZ ;  /* 0x0000000004037223 */ /* 0x040fe400000000ff */
[----:B------:R-:W-:-:S04]  /*0900*/  FFMA R12, R4, R5, R12 ;  /* 0x00000005040c7223 */ /* 0x000fc8000000000c */
[----:B------:R-:W-:-:S04]  /*0910*/  FFMA R12, R3, R12, R0 ;  /* 0x0000000c030c7223 */ /* 0x000fc80000000000 */
[----:B------:R-:W-:Y:S02]  /*0920*/  @P1 FADD R12, RZ, -R12 ;  /* 0x8000000cff0c1221 */ /* 0x000fe40000000000 */
[----:B------:R-:W-:Y:S05]  /*0930*/  @!P0 BRA `(.L_x_7) ;  /* 0x00000004006c8947 */ /* 0x000fea0003800000 */
[----:B------:R-:W-:-:S13]  /*0940*/  FSETP.NEU.AND P0, PT, |R10|, +INF , PT ;  /* 0x7f8000000a00780b */ /* 0x000fda0003f0d200 */
[----:B------:R-:W-:Y:S01]  /*0950*/  @!P0 FMUL R2, RZ, R10 ;  /* 0x0000000aff028220 */ /* 0x000fe20000400000 */
[----:B------:R-:W-:Y:S01]  /*0960*/  @!P0 IMAD.MOV.U32 R6, RZ, RZ, RZ ;  /* 0x000000ffff068224 */ /* 0x000fe200078e00ff */
[----:B------:R-:W-:Y:S06]  /*0970*/  @!P0 BRA `(.L_x_7) ;  /* 0x00000004005c8947 */ /* 0x000fec0003800000 */
[----:B------:R-:W0:Y:S01]  /*0980*/  LDC.64 R2, c[0x4][RZ] ;  /* 0x01000000ff027b82 */ /* 0x000e220000000a00 */
[----:B------:R-:W-:Y:S01]  /*0990*/  IMAD.SHL.U32 R0, R10, 0x100, RZ ;  /* 0x000001000a007824 */ /* 0x000fe200078e00ff */
[----:B------:R-:W-:Y:S01]  /*09a0*/  UMOV UR5, URZ ;  /* 0x000000ff00057c82 */ /* 0x000fe20008000000 */
[----:B------:R-:W-:Y:S02]  /*09b0*/  IMAD.MOV.U32 R21, RZ, RZ, RZ ;  /* 0x000000ffff157224 */ /* 0x000fe400078e00ff */
[----:B------:R-:W-:Y:S01]  /*09c0*/  IMAD.MOV.U32 R23, RZ, RZ, RZ ;  /* 0x000000ffff177224 */ /* 0x000fe200078e00ff */
[----:B------:R-:W-:-:S07]  /*09d0*/  LOP3.LUT R25, R0, 0x80000000, RZ, 0xfc, !PT ;  /* 0x8000000000197812 */ /* 0x000fce00078efcff */
.L_x_8:
[----:B0-----:R-:W-:-:S06]  /*09e0*/  IMAD.WIDE.U32 R4, R23, 0x4, R2 ;  /* 0x0000000417047825 */ /* 0x001fcc00078e0002 */
[----:B------:R-:W2:Y:S01]  /*09f0*/  LDG.E.CONSTANT R4, desc[UR8][R4.64] ;  /* 0x0000000804047981 */ /* 0x000ea2000c1e9900 */
[C---:B------:R-:W-:Y:S01]  /*0a00*/  SHF.L.U32 R0, R23.reuse, 0x2, RZ ;  /* 0x0000000217007819 */ /* 0x040fe200000006ff */
[----:B------:R-:W-:-:S03]  /*0a10*/  VIADD R23, R23, 0x1 ;  /* 0x0000000117177836 */ /* 0x000fc60000000000 */
[C---:B------:R-:W-:Y:S02]  /*0a20*/  ISETP.EQ.AND P0, PT, R0.reuse, RZ, PT ;  /* 0x000000ff0000720c */ /* 0x040fe40003f02270 */
[C---:B------:R-:W-:Y:S02]  /*0a30*/  ISETP.EQ.AND P5, PT, R0.reuse, 0x4, PT ;  /* 0x000000040000780c */ /* 0x040fe40003fa2270 */
[C---:B------:R-:W-:Y:S02]  /*0a40*/  ISETP.EQ.AND P4, PT, R0.reuse, 0x8, PT ;  /* 0x000000080000780c */ /* 0x040fe40003f82270 */
[C---:B------:R-:W-:Y:S02]  /*0a50*/  ISETP.EQ.AND P3, PT, R0.reuse, 0xc, PT ;  /* 0x0000000c0000780c */ /* 0x040fe40003f62270 */
[C---:B------:R-:W-:Y:S02]  /*0a60*/  ISETP.EQ.AND P2, PT, R0.reuse, 0x10, PT ;  /* 0x000000100000780c */ /* 0x040fe40003f42270 */
[----:B------:R-:W-:Y:S01]  /*0a70*/  ISETP.EQ.AND P1, PT, R0, 0x14, PT ;  /* 0x000000140000780c */ /* 0x000fe20003f22270 */
[----:B--2---:R-:W-:-:S03]  /*0a80*/  IMAD.WIDE.U32 R6, R4, R25, RZ ;  /* 0x0000001904067225 */ /* 0x004fc600078e00ff */
[----:B------:R-:W-:-:S04]  /*0a90*/  IADD3 R0, P6, PT, R6, R21, RZ ;  /* 0x0000001506007210 */ /* 0x000fc80007fde0ff */
[----:B------:R-:W-:Y:S01]  /*0aa0*/  IADD3.X R21, PT, PT, R7, UR5, RZ, P6, !PT ;  /* 0x0000000507157c10 */ /* 0x000fe2000b7fe4ff */
[--C-:B------:R-:W-:Y:S01]  /*0ab0*/  @P0 IMAD.MOV.U32 R11, RZ, RZ, R0.reuse ;  /* 0x000000ffff0b0224 */ /* 0x100fe200078e0000 */
[----:B------:R-:W-:Y:S01]  /*0ac0*/  ISETP.NE.AND P6, PT, R23, 0x6, PT ;  /* 0x000000061700780c */ /* 0x000fe20003fc5270 */
[--C-:B------:R-:W-:Y:S01]  /*0ad0*/  @P5 IMAD.MOV.U32 R17, RZ, RZ, R0.reuse ;  /* 0x000000ffff115224 */ /* 0x100fe200078e0000 */
[----:B------:R-:W-:Y:S01]  /*0ae0*/  @P2 MOV R20, R0 ;  /* 0x0000000000142202 */ /* 0x000fe20000000f00 */
[--C-:B------:R-:W-:Y:S02]  /*0af0*/  @P4 IMAD.MOV.U32 R18, RZ, RZ, R0.reuse ;  /* 0x000000ffff124224 */ /* 0x100fe400078e0000 */
[--C-:B------:R-:W-:Y:S02]  /*0b00*/  @P3 IMAD.MOV.U32 R19, RZ, RZ, R0.reuse ;  /* 0x000000ffff133224 */ /* 0x100fe400078e0000 */
[----:B------:R-:W-:-:S06]  /*0b10*/  @P1 IMAD.MOV.U32 R16, RZ, RZ, R0 ;  /* 0x000000ffff101224 */ /* 0x000fcc00078e0000 */
[----:B------:R-:W-:Y:S05]  /*0b20*/  @P6 BRA `(.L_x_8) ;  /* 0xfffffffc00ac6947 */ /* 0x000fea000383ffff */
        /* <DEDUP_REMOVED lines=12> */
[----:B------:R-:W-:-:S03]  /*0bf0*/  ISETP.EQ.AND P5, PT, R5, 0x4, PT ;  /* 0x000000040500780c */ /* 0x000fc60003fa2270 */
[--C-:B------:R-:W-:Y:S01]  /*0c00*/  @P3 IMAD.MOV.U32 R0, RZ, RZ, R11.reuse ;  /* 0x000000ffff003224 */ /* 0x100fe200078e000b */
[C---:B------:R-:W-:Y:S01]  /*0c10*/  ISETP.EQ.AND P3, PT, R5.reuse, -0x4, PT ;  /* 0xfffffffc0500780c */ /* 0x040fe20003f62270 */
[----:B------:R-:W-:Y:S01]  /*0c20*/  @P4 IMAD.MOV.U32 R2, RZ, RZ, R11 ;  /* 0x000000ffff024224 */ /* 0x000fe200078e000b */
[----:B------:R-:W-:Y:S01]  /*0c30*/  @P4 MOV R0, R17 ;  /* 0x0000001100004202 */ /* 0x000fe20000000f00 */
[----:B------:R-:W-:Y:S01]  /*0c40*/  @P2 IMAD.MOV.U32 R2, RZ, RZ, R17 ;  /* 0x000000ffff022224 */ /* 0x000fe200078e0011 */
[----:B------:R-:W-:Y:S01]  /*0c50*/  ISETP.EQ.AND P4, PT, R5, RZ, PT ;  /* 0x000000ff0500720c */ /* 0x000fe20003f82270 */
[--C-:B------:R-:W-:Y:S02]  /*0c60*/  @P2 IMAD.MOV.U32 R0, RZ, RZ, R18.reuse ;  /* 0x000000ffff002224 */ /* 0x100fe400078e0012 */
[----:B------:R-:W-:Y:S02]  /*0c70*/  @P1 IMAD.MOV.U32 R2, RZ, RZ, R18 ;  /* 0x000000ffff021224 */ /* 0x000fe400078e0012 */
[--C-:B------:R-:W-:Y:S01]  /*0c80*/  @P1 IMAD.MOV.U32 R0, RZ, RZ, R19.reuse ;  /* 0x000000ffff001224 */ /* 0x100fe200078e0013 */
[----:B------:R-:W-:Y:S01]  /*0c90*/  @P0 MOV R0, R20 ;  /* 0x0000001400000202 */ /* 0x000fe20000000f00 */
[----:B------:R-:W-:-:S02]  /*0ca0*/  @P0 IMAD.MOV.U32 R2, RZ, RZ, R19 ;  /* 0x000000ffff020224 */ /* 0x000fc400078e0013 */
[----:B------:R-:W-:Y:S02]  /*0cb0*/  @P3 IMAD.MOV.U32 R2, RZ, RZ, R20 ;  /* 0x000000ffff023224 */ /* 0x000fe400078e0014 */
[--C-:B------:R-:W-:Y:S02]  /*0cc0*/  @P3 IMAD.MOV.U32 R0, RZ, RZ, R16.reuse ;  /* 0x000000ffff003224 */ /* 0x100fe400078e0010 */
[----:B------:R-:W-:Y:S02]  /*0cd0*/  @P4 IMAD.MOV.U32 R2, RZ, RZ, R16 ;  /* 0x000000ffff024224 */ /* 0x000fe400078e0010 */
[--C-:B------:R-:W-:Y:S02]  /*0ce0*/  @P4 IMAD.MOV.U32 R0, RZ, RZ, R21.reuse ;  /* 0x000000ffff004224 */ /* 0x100fe400078e0015 */
[----:B------:R-:W-:Y:S01]  /*0cf0*/  @P5 IMAD.MOV.U32 R2, RZ, RZ, R21 ;  /* 0x000000ffff025224 */ /* 0x000fe200078e0015 */
[----:B------:R-:W-:Y:S06]  /*0d00*/  @!P6 BRA `(.L_x_10) ;  /* 0x00000000002ce947 */ /* 0x000fec0003800000 */
[----:B------:R-:W-:Y:S01]  /*0d10*/  @P2 MOV R3, R11 ;  /* 0x0000000b00032202 */ /* 0x000fe20000000f00 */
[----:B------:R-:W-:Y:S02]  /*0d20*/  @P1 IMAD.MOV.U32 R3, RZ, RZ, R17 ;  /* 0x000000ffff031224 */ /* 0x000fe400078e0011 */
[----:B------:R-:W-:Y:S01]  /*0d30*/  @P0 IMAD.MOV.U32 R3, RZ, RZ, R18 ;  /* 0x000000ffff030224 */ /* 0x000fe200078e0012 */
[----:B------:R-:W-:Y:S01]  /*0d40*/  ISETP.EQ.AND P0, PT, R5, 0x8, PT ;  /* 0x000000080500780c */ /* 0x000fe20003f02270 */
[----:B------:R-:W-:Y:S01]  /*0d50*/  @P3 IMAD.MOV.U32 R3, RZ, RZ, R19 ;  /* 0x000000ffff033224 */ /* 0x000fe200078e0013 */
[----:B------:R-:W-:Y:S01]  /*0d60*/  LOP3.LUT R5, R4, 0x1f, RZ, 0xc0, !PT ;  /* 0x0000001f04057812 */ /* 0x000fe200078ec0ff */
[----:B------:R-:W-:Y:S02]  /*0d70*/  @P4 IMAD.MOV.U32 R3, RZ, RZ, R20 ;  /* 0x000000ffff034224 */ /* 0x000fe400078e0014 */
[----:B------:R-:W-:Y:S01]  /*0d80*/  @P5 IMAD.MOV.U32 R3, RZ, RZ, R16 ;  /* 0x000000ffff035224 */ /* 0x000fe200078e0010 */
[----:B------:R-:W-:-:S07]  /*0d90*/  SHF.L.W.U32.HI R0, R2, R5, R0 ;  /* 0x0000000502007219 */ /* 0x000fce0000010e00 */
[----:B------:R-:W-:-:S04]  /*0da0*/  @P0 MOV R3, R21 ;  /* 0x0000001500030202 */ /* 0x000fc80000000f00 */
[----:B------:R-:W-:-:S07]  /*0db0*/  SHF.L.W.U32.HI R2, R3, R5, R2 ;  /* 0x0000000503027219 */ /* 0x000fce0000010e02 */
.L_x_10:
[----:B------:R-:W-:Y:S05]  /*0dc0*/  BSYNC.RECONVERGENT B1 ;  /* 0x0000000000017941 */ /* 0x000fea0003800200 */
.L_x_9:
        /* <DEDUP_REMOVED lines=18> */
.L_x_7:
[----:B------:R-:W-:Y:S05]  /*0ef0*/  BSYNC.RECONVERGENT B0 ;  /* 0x0000000000007941 */ /* 0x000fea0003800200 */
.L_x_6:
[----:B------:R-:W-:Y:S01]  /*0f00*/  FMUL R3, R2, R2 ;  /* 0x0000000202037220 */ /* 0x000fe20000400000 */
[C---:B------:R-:W-:Y:S01]  /*0f10*/  LOP3.LUT R0, R6.reuse, 0x1, RZ, 0xc0, !PT ;  /* 0x0000000106007812 */ /* 0x040fe200078ec0ff */
[----:B------:R-:W0:Y:S01]  /*0f20*/  LDCU UR5, c[0x0][0x388] ;  /* 0x00007100ff0577ac */ /* 0x000e220008000800 */
[----:B------:R-:W-:Y:S02]  /*0f30*/  VIADD R6, R6, 0x1 ;  /* 0x0000000106067836 */ /* 0x000fe40000000000 */
[----:B------:R-:W-:Y:S01]  /*0f40*/  FFMA R15, R3, R15, -0.0013887860113754868507 ;  /* 0xbab607ed030f7423 */ /* 0x000fe2000000000f */
[----:B------:R-:W-:Y:S01]  /*0f50*/  ISETP.NE.U32.AND P0, PT, R0, 0x1, PT ;  /* 0x000000010000780c */ /* 0x000fe20003f05070 */
[----:B------:R-:W-:Y:S01]  /*0f60*/  UIADD3 UR4, UPT, UPT, UR4, 0x1, URZ ;  /* 0x0000000104047890 */ /* 0x000fe2000fffe0ff */
[----:B------:R-:W-:Y:S02]  /*0f70*/  LOP3.LUT P1, RZ, R6, 0x2, RZ, 0xc0, !PT ;  /* 0x0000000206ff7812 */ /* 0x000fe4000782c0ff */
[----:B------:R-:W-:-:S02]  /*0f80*/  FSEL R14, R14, 0.0083327032625675201416, P0 ;  /* 0x3c0885e40e0e7808 */ /* 0x000fc40000000000 */
[----:B------:R-:W-:Y:S02]  /*0f90*/  FSEL R0, R15, -0.00019574658654164522886, P0 ;  /* 0xb94d41530f007808 */ /* 0x000fe40000000000 */
[----:B------:R-:W-:-:S03]  /*0fa0*/  FSEL R13, -R13, -0.16666662693023681641, P0 ;  /* 0xbe2aaaa80d0d7808 */ /* 0x000fc60000000100 */
[C---:B------:R-:W-:Y:S01]  /*0fb0*/  FFMA R14, R3.reuse, R0, R14 ;  /* 0x00000000030e7223 */ /* 0x040fe2000000000e */
[----:B------:R-:W-:Y:S01]  /*0fc0*/  FSEL R0, R2, 1, !P0 ;  /* 0x3f80000002007808 */ /* 0x000fe20004000000 */
[----:B0-----:R-:W-:Y:S02]  /*0fd0*/  UISETP.NE.AND UP0, UPT, UR4, UR5, UPT ;  /* 0x000000050400728c */ /* 0x001fe4000bf05270 */
[C---:B------:R-:W-:Y:S02]  /*0fe0*/  FFMA R13, R3.reuse, R14, R13 ;  /* 0x0000000e030d7223 */ /* 0x040fe4000000000d */
[----:B------:R-:W-:-:S04]  /*0ff0*/  FFMA R3, R3, R0, RZ ;  /* 0x0000000003037223 */ /* 0x000fc800000000ff */
[----:B------:R-:W-:-:S04]  /*1000*/  FFMA R0, R3, R13, R0 ;  /* 0x0000000d03007223 */ /* 0x000fc80000000000 */
[----:B------:R-:W-:-:S04]  /*1010*/  @P1 FADD R0, RZ, -R0 ;  /* 0x80000000ff001221 */ /* 0x000fc80000000000 */
[----:B------:R-:W-:Y:S01]  /*1020*/  FFMA R9, R12, R0, R9 ;  /* 0x000000000c097223 */ /* 0x000fe20000000009 */
[----:B------:R-:W-:Y:S06]  /*1030*/  BRA.U UP0, `(.L_x_11) ;  /* 0xfffffff100347547 */ /* 0x000fec000b83ffff */
.L_x_0:
[----:B0-----:R-:W0:Y:S02]  /*1040*/  LDC.64 R2, c[0x0][0x380] ;  /* 0x0000e000ff027b82 */ /* 0x001e240000000a00 */
[----:B0-----:R-:W-:-:S05]  /*1050*/  IMAD.WIDE R2, R8, 0x4, R2 ;  /* 0x0000000408027825 */ /* 0x001fca00078e0202 */
[----:B------:R-:W-:Y:S01]  /*1060*/  STG.E desc[UR8][R2.64], R9 ;  /* 0x0000000902007986 */ /* 0x000fe2000c101908 */
[----:B------:R-:W-:Y:S05]  /*1070*/  EXIT ;  /* 0x000000000000794d */ /* 0x000fea0003800000 */
.L_x_12:
[----:B------:R-:W-:-:S00]  /*1080*/  BRA `(.L_x_12) ;  /* 0xfffffffc00fc7947 */ /* 0x000fc0000383ffff */
[----:B------:R-:W-:-:S00]  /*1090*/  NOP ;  /* 0x0000000000007918 */ /* 0x000fc00000000000 */
        /* <DEDUP_REMOVED lines=14> */
.L_x_13:


//--------------------- .nv.global.init           --------------------------
	.section	.nv.global.init,"aw",@progbits
	.align	4
.nv.global.init:
	.type		__cudart_i2opi_f,@object
	.size		__cudart_i2opi_f,(.L_0 - __cudart_i2opi_f)
__cudart_i2opi_f:
        /*0000*/ 	.byte	0x41, 0x90, 0x43, 0x3c, 0x99, 0x95, 0x62, 0xdb, 0xc0, 0xdd, 0x34, 0xf5, 0xd1, 0x57, 0x27, 0xfc
        /*0010*/ 	.byte	0x29, 0x15, 0x44, 0x4e, 0x6e, 0x83, 0xf9, 0xa2
.L_0:


//--------------------- .nv.shared.reserved.0     --------------------------
	.section	.nv.shared.reserved.0,"aw",@nobits
	.weak		__nv_reservedSMEM_offset_0_alias
	.size		__nv_reservedSMEM_offset_0_alias, 0, 64
	.other		__nv_reservedSMEM_offset_0_alias,@"STO_CUDA_RESERVED_SHARED STV_DEFAULT"
__nv_reservedSMEM_offset_0_alias:
	.zero		0
	.zero		64


//--------------------- .nv.constant0._Z11heavyKernelPfiPi --------------------------
	.section	.nv.constant0._Z11heavyKernelPfiPi,"a",@progbits
	.sectionflags	@""
	.align	4
.nv.constant0._Z11heavyKernelPfiPi:
	.zero		920


//--------------------- SYMBOLS --------------------------

	.type		.nv.reservedSmem.offset0,@object
	.size		.nv.reservedSmem.offset0,0x4
